//
// Generated by NVIDIA NVVM Compiler
//
// Compiler Build ID: CL-36424714
// Cuda compilation tools, release 13.0, V13.0.88
// Based on NVVM 20.0.0
//

.version 9.0
.target sm_100
.address_size 64

	// .globl	_Z9bfsKernelPiS_S_S_S_S_i

.visible .entry _Z9bfsKernelPiS_S_S_S_S_i(
	.param .u64 .ptr .align 1 _Z9bfsKernelPiS_S_S_S_S_i_param_0,
	.param .u64 .ptr .align 1 _Z9bfsKernelPiS_S_S_S_S_i_param_1,
	.param .u64 .ptr .align 1 _Z9bfsKernelPiS_S_S_S_S_i_param_2,
	.param .u64 .ptr .align 1 _Z9bfsKernelPiS_S_S_S_S_i_param_3,
	.param .u64 .ptr .align 1 _Z9bfsKernelPiS_S_S_S_S_i_param_4,
	.param .u64 .ptr .align 1 _Z9bfsKernelPiS_S_S_S_S_i_param_5,
	.param .u32 _Z9bfsKernelPiS_S_S_S_S_i_param_6
)
{
	.reg .pred 	%p<13>;
	.reg .b32 	%r<49>;
	.reg .b64 	%rd<42>;

	ld.param.u64 	%rd10, [_Z9bfsKernelPiS_S_S_S_S_i_param_0];
	ld.param.u64 	%rd8, [_Z9bfsKernelPiS_S_S_S_S_i_param_1];
	ld.param.u64 	%rd9, [_Z9bfsKernelPiS_S_S_S_S_i_param_2];
	ld.param.u64 	%rd11, [_Z9bfsKernelPiS_S_S_S_S_i_param_3];
	ld.param.u64 	%rd12, [_Z9bfsKernelPiS_S_S_S_S_i_param_4];
	ld.param.u64 	%rd13, [_Z9bfsKernelPiS_S_S_S_S_i_param_5];
	ld.param.u32 	%r21, [_Z9bfsKernelPiS_S_S_S_S_i_param_6];
	cvta.to.global.u64 	%rd1, %rd13;
	cvta.to.global.u64 	%rd2, %rd11;
	cvta.to.global.u64 	%rd3, %rd12;
	cvta.to.global.u64 	%rd4, %rd10;
	mov.u32 	%r22, %ctaid.x;
	mov.u32 	%r23, %ntid.x;
	mov.u32 	%r24, %tid.x;
	mad.lo.s32 	%r1, %r22, %r23, %r24;
	setp.ge.s32 	%p1, %r1, %r21;
	@%p1 bra 	$L__BB0_19;
	cvta.to.global.u64 	%rd14, %rd9;
	mul.wide.s32 	%rd15, %r1, 4;
	add.s64 	%rd5, %rd14, %rd15;
	ld.global.u32 	%r25, [%rd5];
	setp.eq.s32 	%p2, %r25, 0;
	@%p2 bra 	$L__BB0_19;
	mov.b32 	%r26, 0;
	st.global.u32 	[%rd5], %r26;
	cvta.to.global.u64 	%rd16, %rd8;
	add.s64 	%rd18, %rd16, %rd15;
	ld.global.u32 	%r2, [%rd18];
	ld.global.u32 	%r3, [%rd18+4];
	setp.ge.s32 	%p3, %r2, %r3;
	@%p3 bra 	$L__BB0_19;
	sub.s32 	%r27, %r3, %r2;
	and.b32  	%r4, %r27, 3;
	setp.eq.s32 	%p4, %r4, 0;
	mov.u32 	%r46, %r2;
	@%p4 bra 	$L__BB0_8;
	neg.s32 	%r44, %r4;
	mov.u32 	%r46, %r2;
$L__BB0_5:
	.pragma "nounroll";
	mul.wide.s32 	%rd19, %r46, 4;
	add.s64 	%rd20, %rd4, %rd19;
	ld.global.u32 	%r8, [%rd20];
	mul.wide.s32 	%rd21, %r8, 4;
	add.s64 	%rd22, %rd3, %rd21;
	atom.global.exch.b32 	%r28, [%rd22], 1;
	setp.ne.s32 	%p5, %r28, 0;
	@%p5 bra 	$L__BB0_7;
	add.s64 	%rd24, %rd2, %rd21;
	mov.b32 	%r29, 1;
	st.global.u32 	[%rd24], %r29;
	atom.global.add.u32 	%r30, [%rd1], 1;
$L__BB0_7:
	add.s32 	%r46, %r46, 1;
	add.s32 	%r44, %r44, 1;
	setp.ne.s32 	%p6, %r44, 0;
	@%p6 bra 	$L__BB0_5;
$L__BB0_8:
	sub.s32 	%r31, %r2, %r3;
	setp.gt.u32 	%p7, %r31, -4;
	@%p7 bra 	$L__BB0_19;
	sub.s32 	%r47, %r46, %r3;
	add.s64 	%rd6, %rd4, 8;
$L__BB0_10:
	mul.wide.s32 	%rd25, %r46, 4;
	add.s64 	%rd7, %rd6, %rd25;
	ld.global.u32 	%r15, [%rd7+-8];
	mul.wide.s32 	%rd26, %r15, 4;
	add.s64 	%rd27, %rd3, %rd26;
	atom.global.exch.b32 	%r32, [%rd27], 1;
	setp.ne.s32 	%p8, %r32, 0;
	@%p8 bra 	$L__BB0_12;
	add.s64 	%rd29, %rd2, %rd26;
	mov.b32 	%r33, 1;
	st.global.u32 	[%rd29], %r33;
	atom.global.add.u32 	%r34, [%rd1], 1;
$L__BB0_12:
	ld.global.u32 	%r16, [%rd7+-4];
	mul.wide.s32 	%rd30, %r16, 4;
	add.s64 	%rd31, %rd3, %rd30;
	atom.global.exch.b32 	%r35, [%rd31], 1;
	setp.ne.s32 	%p9, %r35, 0;
	@%p9 bra 	$L__BB0_14;
	add.s64 	%rd33, %rd2, %rd30;
	mov.b32 	%r36, 1;
	st.global.u32 	[%rd33], %r36;
	atom.global.add.u32 	%r37, [%rd1], 1;
$L__BB0_14:
	ld.global.u32 	%r17, [%rd7];
	mul.wide.s32 	%rd34, %r17, 4;
	add.s64 	%rd35, %rd3, %rd34;
	atom.global.exch.b32 	%r38, [%rd35], 1;
	setp.ne.s32 	%p10, %r38, 0;
	@%p10 bra 	$L__BB0_16;
	add.s64 	%rd37, %rd2, %rd34;
	mov.b32 	%r39, 1;
	st.global.u32 	[%rd37], %r39;
	atom.global.add.u32 	%r40, [%rd1], 1;
$L__BB0_16:
	ld.global.u32 	%r18, [%rd7+4];
	mul.wide.s32 	%rd38, %r18, 4;
	add.s64 	%rd39, %rd3, %rd38;
	atom.global.exch.b32 	%r41, [%rd39], 1;
	setp.ne.s32 	%p11, %r41, 0;
	@%p11 bra 	$L__BB0_18;
	add.s64 	%rd41, %rd2, %rd38;
	mov.b32 	%r42, 1;
	st.global.u32 	[%rd41], %r42;
	atom.global.add.u32 	%r43, [%rd1], 1;
$L__BB0_18:
	add.s32 	%r46, %r46, 4;
	add.s32 	%r47, %r47, 4;
	setp.ne.s32 	%p12, %r47, 0;
	@%p12 bra 	$L__BB0_10;
$L__BB0_19:
	ret;

}


// ===== COMPILED SASS (sm_100) =====

	.target	sm_100

	.elftype	@"ET_EXEC"


//--------------------- .note.nv.tkinfo           --------------------------
	.section	.note.nv.tkinfo,"",@"SHT_NOTE"
	.sectionflags	@"SHF_NOTE_NV_TKINFO"
	.tkinfo
        /*0018*/ 	.word	0x00000002
        /*0030*/ 	.string	""
        /*0030*/ 	.string	"ptxas"
        /*0030*/ 	.string	"Cuda compilation tools, release 13.0, V13.0.88"
        /*0030*/ 	.string	"Build cuda_13.0.r13.0/compiler.36424714_0"
        /*0030*/ 	.string	"-arch sm_100 -m 64 "



//--------------------- .note.nv.cuinfo           --------------------------
	.section	.note.nv.cuinfo,"",@"SHT_NOTE"
	.sectionflags	@"SHF_NOTE_NV_CUINFO"
        /*0018*/ 	.short	0x0002
        /*001a*/ 	.short	0x0064
        /*001c*/ 	.short	0x0082
	.zero		2


//--------------------- .nv.info                  --------------------------
	.section	.nv.info,"",@"SHT_CUDA_INFO"
	.align	4


	//----- nvinfo : EIATTR_REGCOUNT
	.align		4
        /*0000*/ 	.byte	0x04, 0x2f
        /*0002*/ 	.short	(.L_1 - .L_0)
	.align		4
.L_0:
        /*0004*/ 	.word	index@(_Z9bfsKernelPiS_S_S_S_S_i)
        /*0008*/ 	.word	0x00000014


	//----- nvinfo : EIATTR_FRAME_SIZE
	.align		4
.L_1:
        /*000c*/ 	.byte	0x04, 0x11
        /*000e*/ 	.short	(.L_3 - .L_2)
	.align		4
.L_2:
        /*0010*/ 	.word	index@(_Z9bfsKernelPiS_S_S_S_S_i)
        /*0014*/ 	.word	0x00000000


	//----- nvinfo : EIATTR_MIN_STACK_SIZE
	.align		4
.L_3:
        /*0018*/ 	.byte	0x04, 0x12
        /*001a*/ 	.short	(.L_5 - .L_4)
	.align		4
.L_4:
        /*001c*/ 	.word	index@(_Z9bfsKernelPiS_S_S_S_S_i)
        /*0020*/ 	.word	0x00000000
.L_5:


//--------------------- .nv.compat                --------------------------
	.section	.nv.compat,"",@"SHT_CUDA_COMPAT_INFO"
	.align	4
        /*0000*/ 	.byte	0x02, 0x09, 0x00, 0x00, 0x02, 0x02, 0x01, 0x00, 0x02, 0x05, 0x05, 0x00, 0x03, 0x07, 0x01, 0x01
        /*0010*/ 	.byte	0x02, 0x03, 0x00, 0x00, 0x02, 0x06, 0x01, 0x00, 0x04, 0x0b, 0x08, 0x00, 0x09, 0x00, 0x00, 0x00
        /*0020*/ 	.byte	0x00, 0x00, 0x00, 0x00


//--------------------- .nv.info._Z9bfsKernelPiS_S_S_S_S_i --------------------------
	.section	.nv.info._Z9bfsKernelPiS_S_S_S_S_i,"",@"SHT_CUDA_INFO"
	.sectionflags	@""
	.align	4


	//----- nvinfo : EIATTR_CUDA_API_VERSION
	.align		4
        /*0000*/ 	.byte	0x04, 0x37
        /*0002*/ 	.short	(.L_7 - .L_6)
.L_6:
        /*0004*/ 	.word	0x00000082


	//----- nvinfo : EIATTR_KPARAM_INFO
	.align		4
.L_7:
        /*0008*/ 	.byte	0x04, 0x17
        /*000a*/ 	.short	(.L_9 - .L_8)
.L_8:
        /*000c*/ 	.word	0x00000000
        /*0010*/ 	.short	0x0006
        /*0012*/ 	.short	0x0030
        /*0014*/ 	.byte	0x00, 0xf0, 0x11, 0x00


	//----- nvinfo : EIATTR_KPARAM_INFO
	.align		4
.L_9:
        /*0018*/ 	.byte	0x04, 0x17
        /*001a*/ 	.short	(.L_11 - .L_10)
.L_10:
        /*001c*/ 	.word	0x00000000
        /*0020*/ 	.short	0x0005
        /*0022*/ 	.short	0x0028
        /*0024*/ 	.byte	0x00, 0xf5, 0x21, 0x00


	//----- nvinfo : EIATTR_KPARAM_INFO
	.align		4
.L_11:
        /*0028*/ 	.byte	0x04, 0x17
        /*002a*/ 	.short	(.L_13 - .L_12)
.L_12:
        /*002c*/ 	.word	0x00000000
        /*0030*/ 	.short	0x0004
        /*0032*/ 	.short	0x0020
        /*0034*/ 	.byte	0x00, 0xf5, 0x21, 0x00


	//----- nvinfo : EIATTR_KPARAM_INFO
	.align		4
.L_13:
        /*0038*/ 	.byte	0x04, 0x17
        /*003a*/ 	.short	(.L_15 - .L_14)
.L_14:
        /*003c*/ 	.word	0x00000000
        /*0040*/ 	.short	0x0003
        /*0042*/ 	.short	0x0018
        /*0044*/ 	.byte	0x00, 0xf5, 0x21, 0x00


	//----- nvinfo : EIATTR_KPARAM_INFO
	.align		4
.L_15:
        /*0048*/ 	.byte	0x04, 0x17
        /*004a*/ 	.short	(.L_17 - .L_16)
.L_16:
        /*004c*/ 	.word	0x00000000
        /*0050*/ 	.short	0x0002
        /*0052*/ 	.short	0x0010
        /*0054*/ 	.byte	0x00, 0xf5, 0x21, 0x00


	//----- nvinfo : EIATTR_KPARAM_INFO
	.align		4
.L_17:
        /*0058*/ 	.byte	0x04, 0x17
        /*005a*/ 	.short	(.L_19 - .L_18)
.L_18:
        /*005c*/ 	.word	0x00000000
        /*0060*/ 	.short	0x0001
        /*0062*/ 	.short	0x0008
        /*0064*/ 	.byte	0x00, 0xf5, 0x21, 0x00


	//----- nvinfo : EIATTR_KPARAM_INFO
	.align		4
.L_19:
        /*0068*/ 	.byte	0x04, 0x17
        /*006a*/ 	.short	(.L_21 - .L_20)
.L_20:
        /*006c*/ 	.word	0x00000000
        /*0070*/ 	.short	0x0000
        /*0072*/ 	.short	0x0000
        /*0074*/ 	.byte	0x00, 0xf5, 0x21, 0x00


	//----- nvinfo : EIATTR_SPARSE_MMA_MASK
	.align		4
.L_21:
        /*0078*/ 	.byte	0x03, 0x50
        /*007a*/ 	.short	0x0000


	//----- nvinfo : EIATTR_MAXREG_COUNT
	.align		4
        /*007c*/ 	.byte	0x03, 0x1b
        /*007e*/ 	.short	0x00ff


	//----- nvinfo : EIATTR_MERCURY_ISA_VERSION
	.align		4
        /*0080*/ 	.byte	0x03, 0x5f
        /*0082*/ 	.short	0x0101


	//----- nvinfo : EIATTR_INT_WARP_WIDE_INSTR_OFFSETS
	.align		4
        /*0084*/ 	.byte	0x04, 0x31
        /*0086*/ 	.short	(.L_23 - .L_22)


	//   ....[0]....
.L_22:
        /*0088*/ 	.word	0x000002b0


	//   ....[1]....
        /*008c*/ 	.word	0x000004b0


	//   ....[2]....
        /*0090*/ 	.word	0x000005b0


	//   ....[3]....
        /*0094*/ 	.word	0x000006b0


	//   ....[4]....
        /*0098*/ 	.word	0x000007d0


	//----- nvinfo : EIATTR_VRC_CTA_INIT_COUNT
	.align		4
.L_23:
        /*009c*/ 	.byte	0x02, 0x4a
	.zero		1
	.zero		1


	//----- nvinfo : EIATTR_EXIT_INSTR_OFFSETS
	.align		4
        /*00a0*/ 	.byte	0x04, 0x1c
        /*00a2*/ 	.short	(.L_25 - .L_24)


	//   ....[0]....
.L_24:
        /*00a4*/ 	.word	0x00000070


	//   ....[1]....
        /*00a8*/ 	.word	0x000000d0


	//   ....[2]....
        /*00ac*/ 	.word	0x00000140


	//   ....[3]....
        /*00b0*/ 	.word	0x00000380


	//   ....[4]....
        /*00b4*/ 	.word	0x00000870


	//----- nvinfo : EIATTR_CRS_STACK_SIZE
	.align		4
.L_25:
        /*00b8*/ 	.byte	0x04, 0x1e
        /*00ba*/ 	.short	(.L_27 - .L_26)
.L_26:
        /*00bc*/ 	.word	0x00000000


	//----- nvinfo : EIATTR_CBANK_PARAM_SIZE
	.align		4
.L_27:
        /*00c0*/ 	.byte	0x03, 0x19
        /*00c2*/ 	.short	0x0034


	//----- nvinfo : EIATTR_PARAM_CBANK
	.align		4
        /*00c4*/ 	.byte	0x04, 0x0a
        /*00c6*/ 	.short	(.L_29 - .L_28)
	.align		4
.L_28:
        /*00c8*/ 	.word	index@(.nv.constant0._Z9bfsKernelPiS_S_S_S_S_i)
        /*00cc*/ 	.short	0x0380
        /*00ce*/ 	.short	0x0034


	//----- nvinfo : EIATTR_SW_WAR
	.align		4
.L_29:
        /*00d0*/ 	.byte	0x04, 0x36
        /*00d2*/ 	.short	(.L_31 - .L_30)
.L_30:
        /*00d4*/ 	.word	0x00000008
.L_31:


//--------------------- .nv.callgraph             --------------------------
	.section	.nv.callgraph,"",@"SHT_CUDA_CALLGRAPH"
	.align	4
	.sectionentsize	8
	.align		4
        /*0000*/ 	.word	0x00000000
	.align		4
        /*0004*/ 	.word	0xffffffff
	.align		4
        /*0008*/ 	.word	0x00000000
	.align		4
        /*000c*/ 	.word	0xfffffffe
	.align		4
        /*0010*/ 	.word	0x00000000
	.align		4
        /*0014*/ 	.word	0xfffffffd
	.align		4
        /*0018*/ 	.word	0x00000000
	.align		4
        /*001c*/ 	.word	0xfffffffc


//--------------------- .text._Z9bfsKernelPiS_S_S_S_S_i --------------------------
	.section	.text._Z9bfsKernelPiS_S_S_S_S_i,"ax",@progbits
	.align	128
        .global         _Z9bfsKernelPiS_S_S_S_S_i
        .type           _Z9bfsKernelPiS_S_S_S_S_i,@function
        .size           _Z9bfsKernelPiS_S_S_S_S_i,(.L_x_15 - _Z9bfsKernelPiS_S_S_S_S_i)
        .other          _Z9bfsKernelPiS_S_S_S_S_i,@"STO_CUDA_ENTRY STV_DEFAULT"
_Z9bfsKernelPiS_S_S_S_S_i:
.text._Z9bfsKernelPiS_S_S_S_S_i:
[----:B------:R-:W-:Y:S01]  /*0000*/  LDC R1, c[0x0][0x37c] ;  /* 0x0000df00ff017b82 */ /* 0x000fe20000000800 */
[----:B------:R-:W0:Y:S07]  /*0010*/  S2R R0, SR_TID.X ;  /* 0x0000000000007919 */ /* 0x000e2e0000002100 */
[----:B------:R-:W0:Y:S01]  /*0020*/  S2UR UR4, SR_CTAID.X ;  /* 0x00000000000479c3 */ /* 0x000e220000002500 */
[----:B------:R-:W1:Y:S07]  /*0030*/  LDCU UR5, c[0x0][0x3b0] ;  /* 0x00007600ff0577ac */ /* 0x000e6e0008000800 */
[----:B------:R-:W0:Y:S02]  /*0040*/  LDC R7, c[0x0][0x360] ;  /* 0x0000d800ff077b82 */ /* 0x000e240000000800 */
[----:B0-----:R-:W-:-:S05]  /*0050*/  IMAD R7, R7, UR4, R0 ;  /* 0x0000000407077c24 */ /* 0x001fca000f8e0200 */
[----:B-1----:R-:W-:-:S13]  /*0060*/  ISETP.GE.AND P0, PT, R7, UR5, PT ;  /* 0x0000000507007c0c */ /* 0x002fda000bf06270 */
[----:B------:R-:W-:Y:S05]  /*0070*/  @P0 EXIT ;  /* 0x000000000000094d */ /* 0x000fea0003800000 */
[----:B------:R-:W0:Y:S01]  /*0080*/  LDC.64 R2, c[0x0][0x390] ;  /* 0x0000e400ff027b82 */ /* 0x000e220000000a00 */
[----:B------:R-:W1:Y:S01]  /*0090*/  LDCU.64 UR6, c[0x0][0x358] ;  /* 0x00006b00ff0677ac */ /* 0x000e620008000a00 */
[----:B0-----:R-:W-:-:S05]  /*00a0*/  IMAD.WIDE R2, R7, 0x4, R2 ;  /* 0x0000000407027825 */ /* 0x001fca00078e0202 */
[----:B-1----:R-:W2:Y:S02]  /*00b0*/  LDG.E R0, desc[UR6][R2.64] ;  /* 0x0000000602007981 */ /* 0x002ea4000c1e1900 */
[----:B--2---:R-:W-:-:S13]  /*00c0*/  ISETP.NE.AND P0, PT, R0, RZ, PT ;  /* 0x000000ff0000720c */ /* 0x004fda0003f05270 */
[----:B------:R-:W-:Y:S05]  /*00d0*/  @!P0 EXIT ;  /* 0x000000000000894d */ /* 0x000fea0003800000 */
[----:B------:R-:W0:Y:S01]  /*00e0*/  LDC.64 R4, c[0x0][0x388] ;  /* 0x0000e200ff047b82 */ /* 0x000e220000000a00 */
[----:B------:R1:W-:Y:S01]  /*00f0*/  STG.E desc[UR6][R2.64], RZ ;  /* 0x000000ff02007986 */ /* 0x0003e2000c101906 */
[----:B0-----:R-:W-:-:S05]  /*0100*/  IMAD.WIDE R4, R7, 0x4, R4 ;  /* 0x0000000407047825 */ /* 0x001fca00078e0204 */
[----:B------:R-:W2:Y:S04]  /*0110*/  LDG.E R8, desc[UR6][R4.64] ;  /* 0x0000000604087981 */ /* 0x000ea8000c1e1900 */
[----:B------:R-:W2:Y:S02]  /*0120*/  LDG.E R9, desc[UR6][R4.64+0x4] ;  /* 0x0000040604097981 */ /* 0x000ea4000c1e1900 */
[----:B--2---:R-:W-:-:S13]  /*0130*/  ISETP.GE.AND P0, PT, R8, R9, PT ;  /* 0x000000090800720c */ /* 0x004fda0003f06270 */
[----:B-1----:R-:W-:Y:S05]  /*0140*/  @P0 EXIT ;  /* 0x000000000000094d */ /* 0x002fea0003800000 */
[--C-:B------:R-:W-:Y:S01]  /*0150*/  IMAD.IADD R0, R9, 0x1, -R8.reuse ;  /* 0x0000000109007824 */ /* 0x100fe200078e0a08 */
[----:B------:R-:W-:Y:S04]  /*0160*/  BSSY.RECONVERGENT B0, `(.L_x_0) ;  /* 0x000001f000007945 */ /* 0x000fe80003800200 */
[----:B------:R-:W-:Y:S01]  /*0170*/  LOP3.LUT P0, R10, R0, 0x3, RZ, 0xc0, !PT ;  /* 0x00000003000a7812 */ /* 0x000fe2000780c0ff */
[----:B------:R-:W-:-:S12]  /*0180*/  IMAD.MOV.U32 R0, RZ, RZ, R8 ;  /* 0x000000ffff007224 */ /* 0x000fd800078e0008 */
[----:B------:R-:W-:Y:S05]  /*0190*/  @!P0 BRA `(.L_x_1) ;  /* 0x00000000006c8947 */ /* 0x000fea0003800000 */
[----:B------:R-:W0:Y:S01]  /*01a0*/  LDC.64 R6, c[0x0][0x398] ;  /* 0x0000e600ff067b82 */ /* 0x000e220000000a00 */
[----:B------:R-:W-:Y:S01]  /*01b0*/  IADD3 R14, PT, PT, -R10, RZ, RZ ;  /* 0x000000ff0a0e7210 */ /* 0x000fe20007ffe1ff */
[----:B------:R-:W-:-:S06]  /*01c0*/  IMAD.MOV.U32 R0, RZ, RZ, R8 ;  /* 0x000000ffff007224 */ /* 0x000fcc00078e0008 */
[----:B------:R-:W1:Y:S08]  /*01d0*/  LDC.64 R4, c[0x0][0x3a0] ;  /* 0x0000e800ff047b82 */ /* 0x000e700000000a00 */
[----:B------:R-:W2:Y:S02]  /*01e0*/  LDC.64 R2, c[0x0][0x380] ;  /* 0x0000e000ff027b82 */ /* 0x000ea40000000a00 */
.L_x_4:
[----:B-12---:R-:W-:-:S06]  /*01f0*/  IMAD.WIDE R10, R0, 0x4, R2 ;  /* 0x00000004000a7825 */ /* 0x006fcc00078e0202 */
[----:B------:R-:W1:Y:S01]  /*0200*/  LDG.E R11, desc[UR6][R10.64] ;  /* 0x000000060a0b7981 */ /* 0x000e62000c1e1900 */
[----:B------:R-:W-:Y:S02]  /*0210*/  HFMA2 R17, -RZ, RZ, 0, 5.9604644775390625e-08 ;  /* 0x00000001ff117431 */ /* 0x000fe400000001ff */
[----:B-1----:R-:W-:-:S06]  /*0220*/  IMAD.WIDE R12, R11, 0x4, R4 ;  /* 0x000000040b0c7825 */ /* 0x002fcc00078e0204 */
[----:B------:R-:W2:Y:S01]  /*0230*/  ATOMG.E.EXCH.STRONG.GPU PT, R12, desc[UR6][R12.64], R17 ;  /* 0x800000110c0c79a8 */ /* 0x000ea2000c1ef106 */
[----:B------:R-:W-:Y:S01]  /*0240*/  VIADD R14, R14, 0x1 ;  /* 0x000000010e0e7836 */ /* 0x000fe20000000000 */
[----:B------:R-:W-:Y:S04]  /*0250*/  BSSY.RECONVERGENT B1, `(.L_x_2) ;  /* 0x000000d000017945 */ /* 0x000fe80003800200 */
[----:B------:R-:W-:Y:S02]  /*0260*/  ISETP.NE.AND P0, PT, R14, RZ, PT ;  /* 0x000000ff0e00720c */ /* 0x000fe40003f05270 */
[----:B--2---:R-:W-:-:S13]  /*0270*/  ISETP.NE.AND P1, PT, R12, RZ, PT ;  /* 0x000000ff0c00720c */ /* 0x004fda0003f25270 */
[----:B------:R-:W-:Y:S05]  /*0280*/  @P1 BRA `(.L_x_3) ;  /* 0x0000000000241947 */ /* 0x000fea0003800000 */
[----:B------:R-:W1:Y:S01]  /*0290*/  S2R R10, SR_LANEID ;  /* 0x00000000000a7919 */ /* 0x000e620000000000 */
[----:B------:R-:W2:Y:S01]  /*02a0*/  LDC.64 R12, c[0x0][0x3a8] ;  /* 0x0000ea00ff0c7b82 */ /* 0x000ea20000000a00 */
[----:B------:R-:W-:Y:S02]  /*02b0*/  VOTEU.ANY UR4, UPT, PT ;  /* 0x0000000000047886 */ /* 0x000fe400038e0100 */
[----:B------:R-:W-:Y:S02]  /*02c0*/  UFLO.U32 UR5, UR4 ;  /* 0x00000004000572bd */ /* 0x000fe400080e0000 */
[----:B------:R-:W2:Y:S04]  /*02d0*/  POPC R15, UR4 ;  /* 0x00000004000f7d09 */ /* 0x000ea80008000000 */
[----:B-1----:R-:W-:Y:S01]  /*02e0*/  ISETP.EQ.U32.AND P1, PT, R10, UR5, PT ;  /* 0x000000050a007c0c */ /* 0x002fe2000bf22070 */
[----:B0-----:R-:W-:-:S05]  /*02f0*/  IMAD.WIDE R10, R11, 0x4, R6 ;  /* 0x000000040b0a7825 */ /* 0x001fca00078e0206 */
[----:B------:R1:W-:Y:S07]  /*0300*/  STG.E desc[UR6][R10.64], R17 ;  /* 0x000000110a007986 */ /* 0x0003ee000c101906 */
[----:B--2---:R1:W-:Y:S02]  /*0310*/  @P1 REDG.E.ADD.STRONG.GPU desc[UR6][R12.64], R15 ;  /* 0x0000000f0c00198e */ /* 0x0043e4000c12e106 */
.L_x_3:
[----:B------:R-:W-:Y:S05]  /*0320*/  BSYNC.RECONVERGENT B1 ;  /* 0x0000000000017941 */ /* 0x000fea0003800200 */
.L_x_2:
[----:B------:R-:W-:Y:S01]  /*0330*/  IADD3 R0, PT, PT, R0, 0x1, RZ ;  /* 0x0000000100007810 */ /* 0x000fe20007ffe0ff */
[----:B------:R-:W-:Y:S06]  /*0340*/  @P0 BRA `(.L_x_4) ;  /* 0xfffffffc00a80947 */ /* 0x000fec000383ffff */
.L_x_1:
[----:B------:R-:W-:Y:S05]  /*0350*/  BSYNC.RECONVERGENT B0 ;  /* 0x0000000000007941 */ /* 0x000fea0003800200 */
.L_x_0:
[----:B------:R-:W-:-:S05]  /*0360*/  IMAD.IADD R2, R8, 0x1, -R9 ;  /* 0x0000000108027824 */ /* 0x000fca00078e0a09 */
[----:B------:R-:W-:-:S13]  /*0370*/  ISETP.GT.U32.AND P0, PT, R2, -0x4, PT ;  /* 0xfffffffc0200780c */ /* 0x000fda0003f04070 */
[----:B------:R-:W-:Y:S05]  /*0380*/  @P0 EXIT ;  /* 0x000000000000094d */ /* 0x000fea0003800000 */
[----:B------:R-:W2:Y:S01]  /*0390*/  LDC.64 R2, c[0x0][0x398] ;  /* 0x0000e600ff027b82 */ /* 0x000ea20000000a00 */
[----:B------:R-:W3:Y:S01]  /*03a0*/  LDCU.64 UR4, c[0x0][0x380] ;  /* 0x00007000ff0477ac */ /* 0x000ee20008000a00 */
[----:B0-----:R-:W-:-:S06]  /*03b0*/  IADD3 R6, PT, PT, -R9, R0, RZ ;  /* 0x0000000009067210 */ /* 0x001fcc0007ffe1ff */
[----:B------:R-:W0:Y:S01]  /*03c0*/  LDC.64 R4, c[0x0][0x3a0] ;  /* 0x0000e800ff047b82 */ /* 0x000e220000000a00 */
[----:B---3--:R-:W-:-:S04]  /*03d0*/  UIADD3 UR4, UP0, UPT, UR4, 0x8, URZ ;  /* 0x0000000804047890 */ /* 0x008fc8000ff1e0ff */
[----:B------:R-:W-:-:S12]  /*03e0*/  UIADD3.X UR5, UPT, UPT, URZ, UR5, URZ, UP0, !UPT ;  /* 0x00000005ff057290 */ /* 0x000fd800087fe4ff */
.L_x_13:
[----:B0-----:R-:W-:Y:S01]  /*03f0*/  MOV R9, UR5 ;  /* 0x0000000500097c02 */ /* 0x001fe20008000f00 */
[----:B------:R-:W-:-:S04]  /*0400*/  IMAD.U32 R8, RZ, RZ, UR4 ;  /* 0x00000004ff087e24 */ /* 0x000fc8000f8e00ff */
[----:B------:R-:W-:-:S05]  /*0410*/  IMAD.WIDE R8, R0, 0x4, R8 ;  /* 0x0000000400087825 */ /* 0x000fca00078e0208 */
[----:B-1----:R-:W0:Y:S01]  /*0420*/  LDG.E R17, desc[UR6][R8.64+-0x8] ;  /* 0xfffff80608117981 */ /* 0x002e22000c1e1900 */
[----:B------:R-:W-:Y:S02]  /*0430*/  IMAD.MOV.U32 R7, RZ, RZ, 0x1 ;  /* 0x00000001ff077424 */ /* 0x000fe400078e00ff */
[----:B0-----:R-:W-:-:S06]  /*0440*/  IMAD.WIDE R10, R17, 0x4, R4 ;  /* 0x00000004110a7825 */ /* 0x001fcc00078e0204 */
[----:B------:R-:W3:Y:S01]  /*0450*/  ATOMG.E.EXCH.STRONG.GPU PT, R10, desc[UR6][R10.64], R7 ;  /* 0x800000070a0a79a8 */ /* 0x000ee2000c1ef106 */
[----:B------:R-:W-:Y:S01]  /*0460*/  BSSY.RECONVERGENT B0, `(.L_x_5) ;  /* 0x000000c000007945 */ /* 0x000fe20003800200 */
[----:B---3--:R-:W-:-:S13]  /*0470*/  ISETP.NE.AND P0, PT, R10, RZ, PT ;  /* 0x000000ff0a00720c */ /* 0x008fda0003f05270 */
[----:B------:R-:W-:Y:S05]  /*0480*/  @P0 BRA `(.L_x_6) ;  /* 0x0000000000240947 */ /* 0x000fea0003800000 */
[----:B------:R-:W0:Y:S01]  /*0490*/  S2R R10, SR_LANEID ;  /* 0x00000000000a7919 */ /* 0x000e220000000000 */
[----:B------:R-:W1:Y:S01]  /*04a0*/  LDC.64 R12, c[0x0][0x3a8] ;  /* 0x0000ea00ff0c7b82 */ /* 0x000e620000000a00 */
[----:B------:R-:W-:Y:S02]  /*04b0*/  VOTEU.ANY UR8, UPT, PT ;  /* 0x0000000000087886 */ /* 0x000fe400038e0100 */
[----:B------:R-:W-:Y:S02]  /*04c0*/  UFLO.U32 UR9, UR8 ;  /* 0x00000008000972bd */ /* 0x000fe400080e0000 */
[----:B------:R-:W1:Y:S04]  /*04d0*/  POPC R15, UR8 ;  /* 0x00000008000f7d09 */ /* 0x000e680008000000 */
[----:B0-----:R-:W-:Y:S01]  /*04e0*/  ISETP.EQ.U32.AND P0, PT, R10, UR9, PT ;  /* 0x000000090a007c0c */ /* 0x001fe2000bf02070 */
[----:B--2---:R-:W-:-:S05]  /*04f0*/  IMAD.WIDE R10, R17, 0x4, R2 ;  /* 0x00000004110a7825 */ /* 0x004fca00078e0202 */
[----:B------:R0:W-:Y:S07]  /*0500*/  STG.E desc[UR6][R10.64], R7 ;  /* 0x000000070a007986 */ /* 0x0001ee000c101906 */
[----:B-1----:R0:W-:Y:S02]  /*0510*/  @P0 REDG.E.ADD.STRONG.GPU desc[UR6][R12.64], R15 ;  /* 0x0000000f0c00098e */ /* 0x0021e4000c12e106 */
.L_x_6:
[----:B------:R-:W-:Y:S05]  /*0520*/  BSYNC.RECONVERGENT B0 ;  /* 0x0000000000007941 */ /* 0x000fea0003800200 */
.L_x_5:
[----:B------:R-:W0:Y:S02]  /*0530*/  LDG.E R17, desc[UR6][R8.64+-0x4] ;  /* 0xfffffc0608117981 */ /* 0x000e24000c1e1900 */
        /* <DEDUP_REMOVED lines=14> */
.L_x_8:
[----:B------:R-:W-:Y:S05]  /*0620*/  BSYNC.RECONVERGENT B0 ;  /* 0x0000000000007941 */ /* 0x000fea0003800200 */
.L_x_7:
        /* <DEDUP_REMOVED lines=15> */
.L_x_10:
[----:B------:R-:W-:Y:S05]  /*0720*/  BSYNC.RECONVERGENT B0 ;  /* 0x0000000000007941 */ /* 0x000fea0003800200 */
.L_x_9:
[----:B------:R-:W0:Y:S02]  /*0730*/  LDG.E R9, desc[UR6][R8.64+0x4] ;  /* 0x0000040608097981 */ /* 0x000e24000c1e1900 */
[----:B0-----:R-:W-:-:S06]  /*0740*/  IMAD.WIDE R10, R9, 0x4, R4 ;  /* 0x00000004090a7825 */ /* 0x001fcc00078e0204 */
[----:B------:R-:W3:Y:S01]  /*0750*/  ATOMG.E.EXCH.STRONG.GPU PT, R10, desc[UR6][R10.64], R7 ;  /* 0x800000070a0a79a8 */ /* 0x000ee2000c1ef106 */
[----:B------:R-:W-:Y:S01]  /*0760*/  IADD3 R6, PT, PT, R6, 0x4, RZ ;  /* 0x0000000406067810 */ /* 0x000fe20007ffe0ff */
[----:B------:R-:W-:Y:S03]  /*0770*/  BSSY.RECONVERGENT B0, `(.L_x_11) ;  /* 0x000000d000007945 */ /* 0x000fe60003800200 */
[----:B------:R-:W-:Y:S02]  /*0780*/  ISETP.NE.AND P0, PT, R6, RZ, PT ;  /* 0x000000ff0600720c */ /* 0x000fe40003f05270 */
        /* <DEDUP_REMOVED lines=11> */
.L_x_12:
[----:B------:R-:W-:Y:S05]  /*0840*/  BSYNC.RECONVERGENT B0 ;  /* 0x0000000000007941 */ /* 0x000fea0003800200 */
.L_x_11:
[----:B------:R-:W-:Y:S01]  /*0850*/  VIADD R0, R0, 0x4 ;  /* 0x0000000400007836 */ /* 0x000fe20000000000 */
[----:B------:R-:W-:Y:S06]  /*0860*/  @P0 BRA `(.L_x_13) ;  /* 0xfffffff800e00947 */ /* 0x000fec000383ffff */
[----:B------:R-:W-:Y:S05]  /*0870*/  EXIT ;  /* 0x000000000000794d */ /* 0x000fea0003800000 */
.L_x_14:
[----:B------:R-:W-:-:S00]  /*0880*/  BRA `(.L_x_14) ;  /* 0xfffffffc00fc7947 */ /* 0x000fc0000383ffff */
[----:B------:R-:W-:-:S00]  /*0890*/  NOP ;  /* 0x0000000000007918 */ /* 0x000fc00000000000 */
        /* <DEDUP_REMOVED lines=14> */
.L_x_15:


//--------------------- .nv.shared.reserved.0     --------------------------
	.section	.nv.shared.reserved.0,"aw",@nobits
	.weak		__nv_reservedSMEM_offset_0_alias
	.size		__nv_reservedSMEM_offset_0_alias, 0, 64
	.other		__nv_reservedSMEM_offset_0_alias,@"STO_CUDA_RESERVED_SHARED STV_DEFAULT"
__nv_reservedSMEM_offset_0_alias:
	.zero		0
	.zero		64


//--------------------- .nv.constant0._Z9bfsKernelPiS_S_S_S_S_i --------------------------
	.section	.nv.constant0._Z9bfsKernelPiS_S_S_S_S_i,"a",@progbits
	.sectionflags	@""
	.align	4
.nv.constant0._Z9bfsKernelPiS_S_S_S_S_i:
	.zero		948


//--------------------- SYMBOLS --------------------------

	.type		.nv.reservedSmem.offset0,@object
	.size		.nv.reservedSmem.offset0,0x4
